	.headerflags	@"EF_CUDA_TEXMODE_UNIFIED EF_CUDA_64BIT_ADDRESS EF_CUDA_ACCELERATORS EF_CUDA_SM90 EF_CUDA_VIRTUAL_SM(EF_CUDA_SM90)"
	.elftype	@"ET_EXEC"


//--------------------- .nv.info                  --------------------------
	.section	.nv.info,"",@"SHT_CUDA_INFO"
	.align	4


	//----- nvinfo : EIATTR_REGCOUNT
	.align		4
        /*0000*/ 	.byte	0x04, 0x2f
        /*0002*/ 	.short	(.L_1 - .L_0)
	.align		4
.L_0:
        /*0004*/ 	.word	index@(triton_poi_fused_max_pool2d_with_indices_1)
        /*0008*/ 	.word	0x00000020


	//----- nvinfo : EIATTR_MIN_STACK_SIZE
	.align		4
.L_1:
        /*000c*/ 	.byte	0x04, 0x12
        /*000e*/ 	.short	(.L_3 - .L_2)
	.align		4
.L_2:
        /*0010*/ 	.word	index@(triton_poi_fused_max_pool2d_with_indices_1)
        /*0014*/ 	.word	0x00000000


	//----- nvinfo : EIATTR_FRAME_SIZE
	.align		4
.L_3:
        /*0018*/ 	.byte	0x04, 0x11
        /*001a*/ 	.short	(.L_5 - .L_4)
	.align		4
.L_4:
        /*001c*/ 	.word	index@(triton_poi_fused_max_pool2d_with_indices_1)
        /*0020*/ 	.word	0x00000000


	//----- nvinfo : EIATTR_MIN_STACK_SIZE
	.align		4
.L_5:
        /*0024*/ 	.byte	0x04, 0x12
        /*0026*/ 	.short	(.L_7 - .L_6)
	.align		4
.L_6:
        /*0028*/ 	.word	index@(triton_poi_fused_max_pool2d_with_indices_1)
        /*002c*/ 	.word	0x00000000
.L_7:


//--------------------- .nv.info.triton_poi_fused_max_pool2d_with_indices_1 --------------------------
	.section	.nv.info.triton_poi_fused_max_pool2d_with_indices_1,"",@"SHT_CUDA_INFO"
	.sectionflags	@""
	.align	4


	//----- nvinfo : EIATTR_CUDA_API_VERSION
	.align		4
        /*0000*/ 	.byte	0x04, 0x37
        /*0002*/ 	.short	(.L_9 - .L_8)
.L_8:
        /*0004*/ 	.word	0x0000007c


	//----- nvinfo : EIATTR_KPARAM_INFO
	.align		4
.L_9:
        /*0008*/ 	.byte	0x04, 0x17
        /*000a*/ 	.short	(.L_11 - .L_10)
.L_10:
        /*000c*/ 	.word	0x00000000
        /*0010*/ 	.short	0x0003
        /*0012*/ 	.short	0x0018
        /*0014*/ 	.byte	0x00, 0xf0, 0x11, 0x00


	//----- nvinfo : EIATTR_KPARAM_INFO
	.align		4
.L_11:
        /*0018*/ 	.byte	0x04, 0x17
        /*001a*/ 	.short	(.L_13 - .L_12)
.L_12:
        /*001c*/ 	.word	0x00000000
        /*0020*/ 	.short	0x0002
        /*0022*/ 	.short	0x0010
        /*0024*/ 	.byte	0x00, 0xf4, 0x21, 0x00


	//----- nvinfo : EIATTR_KPARAM_INFO
	.align		4
.L_13:
        /*0028*/ 	.byte	0x04, 0x17
        /*002a*/ 	.short	(.L_15 - .L_14)
.L_14:
        /*002c*/ 	.word	0x00000000
        /*0030*/ 	.short	0x0001
        /*0032*/ 	.short	0x0008
        /*0034*/ 	.byte	0x00, 0xf4, 0x21, 0x00


	//----- nvinfo : EIATTR_KPARAM_INFO
	.align		4
.L_15:
        /*0038*/ 	.byte	0x04, 0x17
        /*003a*/ 	.short	(.L_17 - .L_16)
.L_16:
        /*003c*/ 	.word	0x00000000
        /*0040*/ 	.short	0x0000
        /*0042*/ 	.short	0x0000
        /*0044*/ 	.byte	0x00, 0xf4, 0x21, 0x00


	//----- nvinfo : EIATTR_SPARSE_MMA_MASK
	.align		4
.L_17:
        /*0048*/ 	.byte	0x03, 0x50
        /*004a*/ 	.short	0x0000


	//----- nvinfo : EIATTR_MAXREG_COUNT
	.align		4
        /*004c*/ 	.byte	0x03, 0x1b
        /*004e*/ 	.short	0x00ff


	//----- nvinfo : EIATTR_EXIT_INSTR_OFFSETS
	.align		4
        /*0050*/ 	.byte	0x04, 0x1c
        /*0052*/ 	.short	(.L_19 - .L_18)


	//   ....[0]....
.L_18:
        /*0054*/ 	.word	0x00000800


	//----- nvinfo : EIATTR_REQNTID
	.align		4
.L_19:
        /*0058*/ 	.byte	0x04, 0x10
        /*005a*/ 	.short	(.L_21 - .L_20)
.L_20:
        /*005c*/ 	.word	0x00000080
        /*0060*/ 	.word	0x00000001
        /*0064*/ 	.word	0x00000001


	//----- nvinfo : EIATTR_CBANK_PARAM_SIZE
	.align		4
.L_21:
        /*0068*/ 	.byte	0x03, 0x19
        /*006a*/ 	.short	0x001c


	//----- nvinfo : EIATTR_PARAM_CBANK
	.align		4
        /*006c*/ 	.byte	0x04, 0x0a
        /*006e*/ 	.short	(.L_23 - .L_22)
	.align		4
.L_22:
        /*0070*/ 	.word	index@(.nv.constant0.triton_poi_fused_max_pool2d_with_indices_1)
        /*0074*/ 	.short	0x0210
        /*0076*/ 	.short	0x001c


	//----- nvinfo : EIATTR_SW_WAR
	.align		4
.L_23:
        /*0078*/ 	.byte	0x04, 0x36
        /*007a*/ 	.short	(.L_25 - .L_24)
.L_24:
        /*007c*/ 	.word	0x00000008
.L_25:


//--------------------- .nv.callgraph             --------------------------
	.section	.nv.callgraph,"",@"SHT_CUDA_CALLGRAPH"
	.align	4
	.sectionentsize	8
	.align		4
        /*0000*/ 	.word	0x00000000
	.align		4
        /*0004*/ 	.word	0xffffffff
	.align		4
        /*0008*/ 	.word	0x00000000
	.align		4
        /*000c*/ 	.word	0xfffffffe
	.align		4
        /*0010*/ 	.word	0x00000000
	.align		4
        /*0014*/ 	.word	0xfffffffd
	.align		4
        /*0018*/ 	.word	0x00000000
	.align		4
        /*001c*/ 	.word	0xfffffffc


//--------------------- .text.triton_poi_fused_max_pool2d_with_indices_1 --------------------------
	.section	.text.triton_poi_fused_max_pool2d_with_indices_1,"ax",@progbits
	.align	128
        .global         triton_poi_fused_max_pool2d_with_indices_1
        .type           triton_poi_fused_max_pool2d_with_indices_1,@function
        .size           triton_poi_fused_max_pool2d_with_indices_1,(.L_x_1 - triton_poi_fused_max_pool2d_with_indices_1)
        .other          triton_poi_fused_max_pool2d_with_indices_1,@"STO_CUDA_ENTRY STV_DEFAULT"
triton_poi_fused_max_pool2d_with_indices_1:
.text.triton_poi_fused_max_pool2d_with_indices_1:
[----:B------:R-:W-:Y:S01]  /*0000*/  LDC R1, c[0x0][0x28] ;  /* 0x00000a00ff017b82 */ /* 0x000fe20000000800 */
[----:B------:R-:W1:Y:S07]  /*0010*/  S2R R0, SR_TID.X ;  /* 0x0000000000007919 */ /* 0x000e6e0000002100 */
[----:B------:R-:W2:Y:S01]  /*0020*/  LDC.64 R10, c[0x0][0x210] ;  /* 0x00008400ff0a7b82 */ /* 0x000ea20000000a00 */
[----:B------:R-:W-:Y:S01]  /*0030*/  ULDC.64 UR4, c[0x0][0x208] ;  /* 0x0000820000047ab9 */ /* 0x000fe20000000a00 */
[----:B------:R-:W-:Y:S01]  /*0040*/  ULDC.64 UR6, c[0x0][0x220] ;  /* 0x0000880000067ab9 */ /* 0x000fe20000000a00 */
[----:B------:R-:W3:Y:S01]  /*0050*/  S2R R3, SR_CTAID.X ;  /* 0x0000000000037919 */ /* 0x000ee20000002500 */
[----:B-1----:R-:W-:Y:S01]  /*0060*/  IMAD.SHL.U32 R0, R0, 0x4, RZ ;  /* 0x0000000400007824 */ /* 0x002fe200078e00ff */
[----:B---3--:R-:W-:-:S04]  /*0070*/  SHF.R.S32.HI R5, RZ, 0x16, R3 ;  /* 0x00000016ff057819 */ /* 0x008fc80000011403 */
[----:B------:R-:W-:Y:S02]  /*0080*/  LOP3.LUT R0, R0, 0x1fc, RZ, 0xc0, !PT ;  /* 0x000001fc00007812 */ /* 0x000fe400078ec0ff */
[----:B------:R-:W-:-:S03]  /*0090*/  SGXT R5, R5, 0x1 ;  /* 0x000000010505781a */ /* 0x000fc60000000200 */
[----:B------:R-:W-:-:S04]  /*00a0*/  IMAD R0, R3, 0x200, R0 ;  /* 0x0000020003007824 */ /* 0x000fc800078e0200 */
[C---:B------:R-:W-:Y:S01]  /*00b0*/  VIADD R12, R0.reuse, 0x2 ;  /* 0x00000002000c7836 */ /* 0x040fe20000000000 */
[----:B------:R-:W-:Y:S01]  /*00c0*/  SHF.R.S32.HI R3, RZ, 0x1f, R0 ;  /* 0x0000001fff037819 */ /* 0x000fe20000011400 */
[C---:B------:R-:W-:Y:S02]  /*00d0*/  VIADD R8, R0.reuse, 0x3 ;  /* 0x0000000300087836 */ /* 0x040fe40000000000 */
[----:B------:R-:W-:Y:S01]  /*00e0*/  VIADD R9, R0, 0x1 ;  /* 0x0000000100097836 */ /* 0x000fe20000000000 */
[----:B------:R-:W-:Y:S02]  /*00f0*/  LEA.HI R4, R3, R0, RZ, 0x5 ;  /* 0x0000000003047211 */ /* 0x000fe400078f28ff */
[C---:B------:R-:W-:Y:S02]  /*0100*/  LEA.HI R2, R5.reuse, R12, RZ, 0x5 ;  /* 0x0000000c05027211 */ /* 0x040fe400078f28ff */
[----:B------:R-:W-:Y:S01]  /*0110*/  LEA.HI R6, R5, R8, RZ, 0x5 ;  /* 0x0000000805067211 */ /* 0x000fe200078f28ff */
[----:B------:R-:W-:Y:S01]  /*0120*/  IMAD.SHL.U32 R13, R4, 0x4, RZ ;  /* 0x00000004040d7824 */ /* 0x000fe200078e00ff */
[----:B------:R-:W-:-:S02]  /*0130*/  LOP3.LUT R3, R2, 0x7fffffe0, RZ, 0xc0, !PT ;  /* 0x7fffffe002037812 */ /* 0x000fc400078ec0ff */
[----:B------:R-:W-:Y:S02]  /*0140*/  LEA.HI R5, R5, R9, RZ, 0x5 ;  /* 0x0000000905057211 */ /* 0x000fe400078f28ff */
[----:B------:R-:W-:Y:S01]  /*0150*/  LOP3.LUT R13, R13, 0xffffff80, RZ, 0xc0, !PT ;  /* 0xffffff800d0d7812 */ /* 0x000fe200078ec0ff */
[----:B------:R-:W-:-:S04]  /*0160*/  IMAD.IADD R12, R12, 0x1, -R3 ;  /* 0x000000010c0c7824 */ /* 0x000fc800078e0a03 */
[----:B------:R-:W-:-:S04]  /*0170*/  IMAD R3, R12, 0x2, R13 ;  /* 0x000000020c037824 */ /* 0x000fc800078e020d */
[----:B--2---:R-:W-:Y:S01]  /*0180*/  IMAD.WIDE R2, R3, 0x4, R10 ;  /* 0x0000000403027825 */ /* 0x004fe200078e020a */
[----:B------:R-:W-:-:S04]  /*0190*/  LOP3.LUT R7, R6, 0x7fffffe0, RZ, 0xc0, !PT ;  /* 0x7fffffe006077812 */ /* 0x000fc800078ec0ff */
[----:B------:R-:W2:Y:S01]  /*01a0*/  LDG.E.EL R15, desc[UR4][R2.64] ;  /* 0x00000004020f7981 */ /* 0x000ea2000c2e1900 */
[----:B------:R-:W-:-:S03]  /*01b0*/  LOP3.LUT R27, R13, 0x40, RZ, 0xfc, !PT ;  /* 0x000000400d1b7812 */ /* 0x000fc600078efcff */
[----:B------:R1:W2:Y:S01]  /*01c0*/  LDG.E.EL R22, desc[UR4][R2.64+0x4] ;  /* 0x0000040402167981 */ /* 0x0002a2000c2e1900 */
[----:B------:R-:W-:Y:S01]  /*01d0*/  LOP3.LUT R6, R5, 0x7fffffe0, RZ, 0xc0, !PT ;  /* 0x7fffffe005067812 */ /* 0x000fe200078ec0ff */
[----:B------:R-:W-:Y:S01]  /*01e0*/  IMAD.IADD R8, R8, 0x1, -R7 ;  /* 0x0000000108087824 */ /* 0x000fe200078e0a07 */
[----:B------:R-:W-:Y:S01]  /*01f0*/  LOP3.LUT R5, R4, 0x7fffffe0, RZ, 0xc0, !PT ;  /* 0x7fffffe004057812 */ /* 0x000fe200078ec0ff */
[----:B------:R-:W-:Y:S02]  /*0200*/  IMAD R25, R12, 0x2, R27 ;  /* 0x000000020c197824 */ /* 0x000fe400078e021b */
[----:B------:R-:W-:Y:S02]  /*0210*/  IMAD R29, R8, 0x2, R13 ;  /* 0x00000002081d7824 */ /* 0x000fe400078e020d */
[----:B------:R-:W-:Y:S02]  /*0220*/  IMAD.IADD R9, R9, 0x1, -R6 ;  /* 0x0000000109097824 */ /* 0x000fe400078e0a06 */
[----:B------:R-:W-:-:S04]  /*0230*/  IMAD.WIDE R24, R25, 0x4, R10 ;  /* 0x0000000419187825 */ /* 0x000fc800078e020a */
[----:B------:R-:W-:Y:S01]  /*0240*/  IMAD.WIDE R28, R29, 0x4, R10 ;  /* 0x000000041d1c7825 */ /* 0x000fe200078e020a */
[----:B------:R3:W4:Y:S03]  /*0250*/  LDG.E.EL R17, desc[UR4][R24.64] ;  /* 0x0000000418117981 */ /* 0x000726000c2e1900 */
[----:B------:R-:W-:Y:S01]  /*0260*/  IMAD R7, R9, 0x2, R13 ;  /* 0x0000000209077824 */ /* 0x000fe200078e020d */
[----:B------:R-:W5:Y:S01]  /*0270*/  LDG.E.EL R23, desc[UR4][R28.64] ;  /* 0x000000041c177981 */ /* 0x000f62000c2e1900 */
[----:B------:R-:W-:Y:S02]  /*0280*/  IMAD.IADD R26, R0, 0x1, -R5 ;  /* 0x00000001001a7824 */ /* 0x000fe400078e0a05 */
[----:B------:R-:W-:Y:S01]  /*0290*/  IMAD.WIDE R4, R7, 0x4, R10 ;  /* 0x0000000407047825 */ /* 0x000fe200078e020a */
[----:B------:R-:W5:Y:S03]  /*02a0*/  LDG.E.EL R16, desc[UR4][R28.64+0x4] ;  /* 0x000004041c107981 */ /* 0x000f66000c2e1900 */
[----:B------:R-:W-:Y:S01]  /*02b0*/  IMAD R7, R26, 0x2, R13 ;  /* 0x000000021a077824 */ /* 0x000fe200078e020d */
[----:B------:R-:W5:Y:S03]  /*02c0*/  LDG.E.EL R21, desc[UR4][R4.64] ;  /* 0x0000000404157981 */ /* 0x000f66000c2e1900 */
[----:B------:R-:W-:Y:S01]  /*02d0*/  IMAD.WIDE R6, R7, 0x4, R10 ;  /* 0x0000000407067825 */ /* 0x000fe200078e020a */
[----:B------:R3:W5:Y:S03]  /*02e0*/  LDG.E.EL R20, desc[UR4][R4.64+0x4] ;  /* 0x0000040404147981 */ /* 0x000766000c2e1900 */
[--C-:B-1----:R-:W-:Y:S01]  /*02f0*/  IMAD R3, R8, 0x2, R27.reuse ;  /* 0x0000000208037824 */ /* 0x102fe200078e021b */
[----:B------:R-:W5:Y:S01]  /*0300*/  LDG.E.EL R19, desc[UR4][R6.64] ;  /* 0x0000000406137981 */ /* 0x000f62000c2e1900 */
[----:B---3--:R-:W-:-:S03]  /*0310*/  IMAD R25, R9, 0x2, R27 ;  /* 0x0000000209197824 */ /* 0x008fc600078e021b */
[----:B------:R1:W3:Y:S01]  /*0320*/  LDG.E.EL R14, desc[UR4][R6.64+0x4] ;  /* 0x00000404060e7981 */ /* 0x0002e2000c2e1900 */
[----:B------:R-:W-:-:S04]  /*0330*/  IMAD.WIDE R2, R3, 0x4, R10 ;  /* 0x0000000403027825 */ /* 0x000fc800078e020a */
[----:B------:R-:W-:Y:S01]  /*0340*/  IMAD.WIDE R24, R25, 0x4, R10 ;  /* 0x0000000419187825 */ /* 0x000fe200078e020a */
[----:B------:R1:W3:Y:S03]  /*0350*/  LDG.E.EL R18, desc[UR4][R2.64] ;  /* 0x0000000402127981 */ /* 0x0002e6000c2e1900 */
[----:B------:R-:W-:Y:S02]  /*0360*/  IMAD R27, R26, 0x2, R27 ;  /* 0x000000021a1b7824 */ /* 0x000fe400078e021b */
[----:B------:R-:W3:Y:S02]  /*0370*/  LDG.E.EL R24, desc[UR4][R24.64] ;  /* 0x0000000418187981 */ /* 0x000ee4000c2e1900 */
[----:B0-----:R-:W-:Y:S01]  /*0380*/  IMAD.WIDE R4, R27, 0x4, R10 ;  /* 0x000000041b047825 */ /* 0x001fe200078e020a */
[----:B------:R-:W-:-:S04]  /*0390*/  LOP3.LUT R13, R13, 0x41, RZ, 0xfc, !PT ;  /* 0x000000410d0d7812 */ /* 0x000fc800078efcff */
[----:B------:R-:W3:Y:S01]  /*03a0*/  LDG.E.EL R27, desc[UR4][R4.64] ;  /* 0x00000004041b7981 */ /* 0x000ee2000c2e1900 */
[--C-:B------:R-:W-:Y:S02]  /*03b0*/  IMAD R29, R12, 0x2, R13.reuse ;  /* 0x000000020c1d7824 */ /* 0x100fe400078e020d */
[--C-:B------:R-:W-:Y:S02]  /*03c0*/  IMAD R8, R8, 0x2, R13.reuse ;  /* 0x0000000208087824 */ /* 0x100fe400078e020d */
[--C-:B------:R-:W-:Y:S02]  /*03d0*/  IMAD R9, R9, 0x2, R13.reuse ;  /* 0x0000000209097824 */ /* 0x100fe400078e020d */
[----:B-1----:R-:W-:Y:S02]  /*03e0*/  IMAD R7, R26, 0x2, R13 ;  /* 0x000000021a077824 */ /* 0x002fe400078e020d */
[----:B------:R-:W-:-:S04]  /*03f0*/  IMAD.WIDE R12, R29, 0x4, R10 ;  /* 0x000000041d0c7825 */ /* 0x000fc800078e020a */
[--C-:B------:R-:W-:Y:S01]  /*0400*/  IMAD.WIDE R2, R8, 0x4, R10.reuse ;  /* 0x0000000408027825 */ /* 0x100fe200078e020a */
[----:B------:R-:W3:Y:S03]  /*0410*/  LDG.E.EL R6, desc[UR4][R12.64] ;  /* 0x000000040c067981 */ /* 0x000ee6000c2e1900 */
[----:B------:R-:W-:-:S04]  /*0420*/  IMAD.WIDE R8, R9, 0x4, R10 ;  /* 0x0000000409087825 */ /* 0x000fc800078e020a */
[----:B------:R-:W-:Y:S01]  /*0430*/  IMAD.WIDE R10, R7, 0x4, R10 ;  /* 0x00000004070a7825 */ /* 0x000fe200078e020a */
[----:B------:R-:W3:Y:S04]  /*0440*/  LDG.E.EL R5, desc[UR4][R8.64] ;  /* 0x0000000408057981 */ /* 0x000ee8000c2e1900 */
[----:B------:R0:W3:Y:S04]  /*0450*/  LDG.E.EL R7, desc[UR4][R2.64] ;  /* 0x0000000402077981 */ /* 0x0000e8000c2e1900 */
[----:B------:R1:W3:Y:S01]  /*0460*/  LDG.E.EL R4, desc[UR4][R10.64] ;  /* 0x000000040a047981 */ /* 0x0002e2000c2e1900 */
[----:B0-----:R-:W0:Y:S02]  /*0470*/  LDC.64 R2, c[0x0][0x218] ;  /* 0x00008600ff027b82 */ /* 0x001e240000000a00 */
[----:B0-----:R-:W-:Y:S01]  /*0480*/  IMAD.WIDE R2, R0, 0x4, R2 ;  /* 0x0000000400027825 */ /* 0x001fe200078e0202 */
[----:B--2---:R-:W-:-:S02]  /*0490*/  FSETP.GT.AND P5, PT, R22, R15, PT ;  /* 0x0000000f1600720b */ /* 0x004fc40003fa4000 */
[----:B------:R-:W-:-:S11]  /*04a0*/  FSETP.NAN.AND P0, PT, R22, R22, PT ;  /* 0x000000161600720b */ /* 0x000fd60003f08000 */
[----:B------:R-:W-:-:S04]  /*04b0*/  @!P5 SEL R22, R22, R15, P0 ;  /* 0x0000000f1616d207 */ /* 0x000fc80000000000 */
[----:B----4-:R-:W-:Y:S02]  /*04c0*/  FSETP.GEU.AND P1, PT, R22, R17, PT ;  /* 0x000000111600720b */ /* 0x010fe40003f2e000 */
[C---:B-----5:R-:W-:Y:S02]  /*04d0*/  FSETP.GT.AND P4, PT, R16.reuse, R23, PT ;  /* 0x000000171000720b */ /* 0x060fe40003f84000 */
[----:B------:R-:W-:Y:S02]  /*04e0*/  FSETP.NAN.AND P6, PT, R17, R17, PT ;  /* 0x000000111100720b */ /* 0x000fe40003fc8000 */
[----:B------:R-:W-:Y:S02]  /*04f0*/  FSETP.NAN.AND P0, PT, R16, R16, PT ;  /* 0x000000101000720b */ /* 0x000fe40003f08000 */
[----:B------:R-:W-:-:S05]  /*0500*/  FSETP.GT.AND P3, PT, R20, R21, PT ;  /* 0x000000151400720b */ /* 0x000fca0003f64000 */
[----:B------:R-:W-:Y:S02]  /*0510*/  @P1 SEL R17, R17, R22, P6 ;  /* 0x0000001611111207 */ /* 0x000fe40003000000 */
[----:B------:R-:W-:Y:S02]  /*0520*/  FSETP.NAN.AND P6, PT, R20, R20, PT ;  /* 0x000000141400720b */ /* 0x000fe40003fc8000 */
[----:B---3--:R-:W-:Y:S02]  /*0530*/  FSETP.GT.AND P2, PT, R14, R19, PT ;  /* 0x000000130e00720b */ /* 0x008fe40003f44000 */
[----:B------:R-:W-:Y:S02]  /*0540*/  @!P4 SEL R16, R16, R23, P0 ;  /* 0x000000171010c207 */ /* 0x000fe40000000000 */
[----:B------:R-:W-:Y:S02]  /*0550*/  @!P3 SEL R20, R20, R21, P6 ;  /* 0x000000151414b207 */ /* 0x000fe40003000000 */
[----:B------:R-:W-:-:S02]  /*0560*/  FSETP.GEU.AND P0, PT, R16, R18, PT ;  /* 0x000000121000720b */ /* 0x000fc40003f0e000 */
[----:B------:R-:W-:Y:S02]  /*0570*/  FSETP.NAN.AND P6, PT, R14, R14, PT ;  /* 0x0000000e0e00720b */ /* 0x000fe40003fc8000 */
[----:B------:R-:W-:Y:S02]  /*0580*/  SEL R9, RZ, 0x1, !P5 ;  /* 0x00000001ff097807 */ /* 0x000fe40006800000 */
[----:B------:R-:W-:Y:S02]  /*0590*/  FSETP.GEU.AND P5, PT, R20, R24, PT ;  /* 0x000000181400720b */ /* 0x000fe40003fae000 */
[----:B------:R-:W-:Y:S02]  /*05a0*/  @!P2 SEL R14, R14, R19, P6 ;  /* 0x000000130e0ea207 */ /* 0x000fe40003000000 */
[----:B------:R-:W-:Y:S02]  /*05b0*/  SEL R8, RZ, 0x1, !P4 ;  /* 0x00000001ff087807 */ /* 0x000fe40006000000 */
[----:B------:R-:W-:-:S02]  /*05c0*/  FSETP.NAN.AND P6, PT, R18, R18, PT ;  /* 0x000000121200720b */ /* 0x000fc40003fc8000 */
[-C--:B------:R-:W-:Y:S02]  /*05d0*/  FSETP.GEU.AND P4, PT, R14, R27.reuse, PT ;  /* 0x0000001b0e00720b */ /* 0x080fe40003f8e000 */
[----:B------:R-:W-:Y:S02]  /*05e0*/  @P0 SEL R18, R18, R16, P6 ;  /* 0x0000001012120207 */ /* 0x000fe40003000000 */
[C---:B------:R-:W-:Y:S02]  /*05f0*/  FSETP.NAN.AND P6, PT, R24.reuse, R24, PT ;  /* 0x000000181800720b */ /* 0x040fe40003fc8000 */
[----:B-1----:R-:W-:Y:S02]  /*0600*/  SEL R11, RZ, 0x1, !P2 ;  /* 0x00000001ff0b7807 */ /* 0x002fe40005000000 */
[----:B------:R-:W-:Y:S02]  /*0610*/  @P5 SEL R24, R24, R20, P6 ;  /* 0x0000001418185207 */ /* 0x000fe40003000000 */
[----:B------:R-:W-:-:S02]  /*0620*/  FSETP.NAN.AND P6, PT, R27, R27, PT ;  /* 0x0000001b1b00720b */ /* 0x000fc40003fc8000 */
[----:B------:R-:W-:Y:S02]  /*0630*/  SEL R11, R11, 0x2, P4 ;  /* 0x000000020b0b7807 */ /* 0x000fe40002000000 */
[----:B------:R-:W-:Y:S02]  /*0640*/  @P4 SEL R27, R27, R14, P6 ;  /* 0x0000000e1b1b4207 */ /* 0x000fe40003000000 */
[----:B------:R-:W-:Y:S02]  /*0650*/  FSETP.GEU.AND P4, PT, R17, R6, PT ;  /* 0x000000061100720b */ /* 0x000fe40003f8e000 */
[----:B------:R-:W-:Y:S02]  /*0660*/  SEL R10, RZ, 0x1, !P3 ;  /* 0x00000001ff0a7807 */ /* 0x000fe40005800000 */
[----:B------:R-:W-:Y:S02]  /*0670*/  SEL R9, R9, 0x2, P1 ;  /* 0x0000000209097807 */ /* 0x000fe40000800000 */
[----:B------:R-:W-:-:S02]  /*0680*/  SEL R8, R8, 0x2, P0 ;  /* 0x0000000208087807 */ /* 0x000fc40000000000 */
[----:B------:R-:W-:Y:S02]  /*0690*/  FSETP.GEU.AND P0, PT, R18, R7, PT ;  /* 0x000000071200720b */ /* 0x000fe40003f0e000 */
[----:B------:R-:W-:Y:S02]  /*06a0*/  FSETP.GEU.AND P1, PT, R24, R5, PT ;  /* 0x000000051800720b */ /* 0x000fe40003f2e000 */
[----:B------:R-:W-:Y:S02]  /*06b0*/  FSETP.GEU.AND P2, PT, R27, R4, PT ;  /* 0x000000041b00720b */ /* 0x000fe40003f4e000 */
[----:B------:R-:W-:Y:S02]  /*06c0*/  SEL R10, R10, 0x2, P5 ;  /* 0x000000020a0a7807 */ /* 0x000fe40002800000 */
[----:B------:R-:W-:Y:S02]  /*06d0*/  FSETP.NAN.AND P3, PT, R6, R6, PT ;  /* 0x000000060600720b */ /* 0x000fe40003f68000 */
[----:B------:R-:W-:-:S02]  /*06e0*/  SEL R9, R9, 0x3, P4 ;  /* 0x0000000309097807 */ /* 0x000fc40002000000 */
[----:B------:R-:W-:Y:S02]  /*06f0*/  SEL R8, R8, 0x3, P0 ;  /* 0x0000000308087807 */ /* 0x000fe40000000000 */
[----:B------:R-:W-:Y:S02]  /*0700*/  SEL R10, R10, 0x3, P1 ;  /* 0x000000030a0a7807 */ /* 0x000fe40000800000 */
[----:B------:R-:W-:Y:S02]  /*0710*/  SEL R11, R11, 0x3, P2 ;  /* 0x000000030b0b7807 */ /* 0x000fe40001000000 */
[----:B------:R-:W-:Y:S02]  /*0720*/  @P4 SEL R6, R6, R17, P3 ;  /* 0x0000001106064207 */ /* 0x000fe40001800000 */
[----:B------:R-:W-:Y:S02]  /*0730*/  PRMT R13, R9, 0x3340, R8 ;  /* 0x00003340090d7816 */ /* 0x000fe40000000008 */
[----:B------:R-:W-:-:S02]  /*0740*/  FSETP.NAN.AND P3, PT, R7, R7, PT ;  /* 0x000000070700720b */ /* 0x000fc40003f68000 */
[----:B------:R-:W-:Y:S02]  /*0750*/  FSETP.NAN.AND P4, PT, R5, R5, PT ;  /* 0x000000050500720b */ /* 0x000fe40003f88000 */
[----:B------:R-:W-:Y:S02]  /*0760*/  FSETP.NAN.AND P5, PT, R4, R4, PT ;  /* 0x000000040400720b */ /* 0x000fe40003fa8000 */
[----:B------:R-:W-:Y:S02]  /*0770*/  PRMT R10, R11, 0x3340, R10 ;  /* 0x000033400b0a7816 */ /* 0x000fe4000000000a */
[----:B------:R-:W-:Y:S02]  /*0780*/  IADD3 R8, P6, R0, UR6, RZ ;  /* 0x0000000600087c10 */ /* 0x000fe4000ffde0ff */
[----:B------:R-:W-:Y:S02]  /*0790*/  @P0 SEL R7, R7, R18, P3 ;  /* 0x0000001207070207 */ /* 0x000fe40001800000 */
[----:B------:R-:W-:-:S02]  /*07a0*/  @P1 SEL R5, R5, R24, P4 ;  /* 0x0000001805051207 */ /* 0x000fc40002000000 */
[----:B------:R-:W-:Y:S02]  /*07b0*/  @P2 SEL R4, R4, R27, P5 ;  /* 0x0000001b04042207 */ /* 0x000fe40002800000 */
[----:B------:R-:W-:Y:S02]  /*07c0*/  LEA.HI.X.SX32 R9, R0, UR7, 0x1, P6 ;  /* 0x0000000700097c11 */ /* 0x000fe4000b0f0eff */
[----:B------:R-:W-:Y:S01]  /*07d0*/  PRMT R13, R10, 0x5410, R13 ;  /* 0x000054100a0d7816 */ /* 0x000fe2000000000d */
[----:B------:R-:W-:Y:S04]  /*07e0*/  STG.E.128 desc[UR4][R2.64], R4 ;  /* 0x0000000402007986 */ /* 0x000fe8000c101d04 */
[----:B------:R-:W-:Y:S01]  /*07f0*/  STG.E desc[UR4][R8.64], R13 ;  /* 0x0000000d08007986 */ /* 0x000fe2000c101904 */
[----:B------:R-:W-:Y:S05]  /*0800*/  EXIT ;  /* 0x000000000000794d */ /* 0x000fea0003800000 */
.L_x_0:
[----:B------:R-:W-:-:S00]  /*0810*/  BRA `(.L_x_0) ;  /* 0xfffffffc00fc7947 */ /* 0x000fc0000383ffff */
[----:B------:R-:W-:-:S00]  /*0820*/  NOP ;  /* 0x0000000000007918 */ /* 0x000fc00000000000 */
        /* <DEDUP_REMOVED lines=13> */
.L_x_1:


//--------------------- .nv.constant0.triton_poi_fused_max_pool2d_with_indices_1 --------------------------
	.section	.nv.constant0.triton_poi_fused_max_pool2d_with_indices_1,"a",@progbits
	.sectionflags	@""
	.align	4
.nv.constant0.triton_poi_fused_max_pool2d_with_indices_1:
	.zero		556
